	.headerflags	@"EF_CUDA_TEXMODE_UNIFIED EF_CUDA_64BIT_ADDRESS EF_CUDA_ACCELERATORS EF_CUDA_SM90 EF_CUDA_VIRTUAL_SM(EF_CUDA_SM90)"
	.elftype	@"ET_EXEC"


//--------------------- .nv.info                  --------------------------
	.section	.nv.info,"",@"SHT_CUDA_INFO"
	.align	4


	//----- nvinfo : EIATTR_REGCOUNT
	.align		4
        /*0000*/ 	.byte	0x04, 0x2f
        /*0002*/ 	.short	(.L_3 - .L_2)
	.align		4
.L_2:
        /*0004*/ 	.word	index@(triton_poi_fused__native_batch_norm_legit_no_training_relu_22)
        /*0008*/ 	.word	0x00000020


	//----- nvinfo : EIATTR_MIN_STACK_SIZE
	.align		4
.L_3:
        /*000c*/ 	.byte	0x04, 0x12
        /*000e*/ 	.short	(.L_5 - .L_4)
	.align		4
.L_4:
        /*0010*/ 	.word	index@(triton_poi_fused__native_batch_norm_legit_no_training_relu_22)
        /*0014*/ 	.word	0x00000000


	//----- nvinfo : EIATTR_FRAME_SIZE
	.align		4
.L_5:
        /*0018*/ 	.byte	0x04, 0x11
        /*001a*/ 	.short	(.L_7 - .L_6)
	.align		4
.L_6:
        /*001c*/ 	.word	index@(triton_poi_fused__native_batch_norm_legit_no_training_relu_22)
        /*0020*/ 	.word	0x00000000


	//----- nvinfo : EIATTR_MIN_STACK_SIZE
	.align		4
.L_7:
        /*0024*/ 	.byte	0x04, 0x12
        /*0026*/ 	.short	(.L_9 - .L_8)
	.align		4
.L_8:
        /*0028*/ 	.word	index@(triton_poi_fused__native_batch_norm_legit_no_training_relu_22)
        /*002c*/ 	.word	0x00000000
.L_9:


//--------------------- .nv.info.triton_poi_fused__native_batch_norm_legit_no_training_relu_22 --------------------------
	.section	.nv.info.triton_poi_fused__native_batch_norm_legit_no_training_relu_22,"",@"SHT_CUDA_INFO"
	.sectionflags	@""
	.align	4


	//----- nvinfo : EIATTR_CUDA_API_VERSION
	.align		4
        /*0000*/ 	.byte	0x04, 0x37
        /*0002*/ 	.short	(.L_11 - .L_10)
.L_10:
        /*0004*/ 	.word	0x0000007c


	//----- nvinfo : EIATTR_KPARAM_INFO
	.align		4
.L_11:
        /*0008*/ 	.byte	0x04, 0x17
        /*000a*/ 	.short	(.L_13 - .L_12)
.L_12:
        /*000c*/ 	.word	0x00000000
        /*0010*/ 	.short	0x0006
        /*0012*/ 	.short	0x0030
        /*0014*/ 	.byte	0x00, 0xf0, 0x11, 0x00


	//----- nvinfo : EIATTR_KPARAM_INFO
	.align		4
.L_13:
        /*0018*/ 	.byte	0x04, 0x17
        /*001a*/ 	.short	(.L_15 - .L_14)
.L_14:
        /*001c*/ 	.word	0x00000000
        /*0020*/ 	.short	0x0005
        /*0022*/ 	.short	0x0028
        /*0024*/ 	.byte	0x00, 0xf4, 0x21, 0x00


	//----- nvinfo : EIATTR_KPARAM_INFO
	.align		4
.L_15:
        /*0028*/ 	.byte	0x04, 0x17
        /*002a*/ 	.short	(.L_17 - .L_16)
.L_16:
        /*002c*/ 	.word	0x00000000
        /*0030*/ 	.short	0x0004
        /*0032*/ 	.short	0x0020
        /*0034*/ 	.byte	0x00, 0xf4, 0x21, 0x00


	//----- nvinfo : EIATTR_KPARAM_INFO
	.align		4
.L_17:
        /*0038*/ 	.byte	0x04, 0x17
        /*003a*/ 	.short	(.L_19 - .L_18)
.L_18:
        /*003c*/ 	.word	0x00000000
        /*0040*/ 	.short	0x0003
        /*0042*/ 	.short	0x0018
        /*0044*/ 	.byte	0x00, 0xf4, 0x21, 0x00


	//----- nvinfo : EIATTR_KPARAM_INFO
	.align		4
.L_19:
        /*0048*/ 	.byte	0x04, 0x17
        /*004a*/ 	.short	(.L_21 - .L_20)
.L_20:
        /*004c*/ 	.word	0x00000000
        /*0050*/ 	.short	0x0002
        /*0052*/ 	.short	0x0010
        /*0054*/ 	.byte	0x00, 0xf4, 0x21, 0x00


	//----- nvinfo : EIATTR_KPARAM_INFO
	.align		4
.L_21:
        /*0058*/ 	.byte	0x04, 0x17
        /*005a*/ 	.short	(.L_23 - .L_22)
.L_22:
        /*005c*/ 	.word	0x00000000
        /*0060*/ 	.short	0x0001
        /*0062*/ 	.short	0x0008
        /*0064*/ 	.byte	0x00, 0xf4, 0x21, 0x00


	//----- nvinfo : EIATTR_KPARAM_INFO
	.align		4
.L_23:
        /*0068*/ 	.byte	0x04, 0x17
        /*006a*/ 	.short	(.L_25 - .L_24)
.L_24:
        /*006c*/ 	.word	0x00000000
        /*0070*/ 	.short	0x0000
        /*0072*/ 	.short	0x0000
        /*0074*/ 	.byte	0x00, 0xf4, 0x21, 0x00


	//----- nvinfo : EIATTR_SPARSE_MMA_MASK
	.align		4
.L_25:
        /*0078*/ 	.byte	0x03, 0x50
        /*007a*/ 	.short	0x0000


	//----- nvinfo : EIATTR_MAXREG_COUNT
	.align		4
        /*007c*/ 	.byte	0x03, 0x1b
        /*007e*/ 	.short	0x00ff


	//----- nvinfo : EIATTR_EXIT_INSTR_OFFSETS
	.align		4
        /*0080*/ 	.byte	0x04, 0x1c
        /*0082*/ 	.short	(.L_27 - .L_26)


	//   ....[0]....
.L_26:
        /*0084*/ 	.word	0x00000650


	//   ....[1]....
        /*0088*/ 	.word	0x00000670


	//----- nvinfo : EIATTR_REQNTID
	.align		4
.L_27:
        /*008c*/ 	.byte	0x04, 0x10
        /*008e*/ 	.short	(.L_29 - .L_28)
.L_28:
        /*0090*/ 	.word	0x00000080
        /*0094*/ 	.word	0x00000001
        /*0098*/ 	.word	0x00000001


	//----- nvinfo : EIATTR_CBANK_PARAM_SIZE
	.align		4
.L_29:
        /*009c*/ 	.byte	0x03, 0x19
        /*009e*/ 	.short	0x0034


	//----- nvinfo : EIATTR_PARAM_CBANK
	.align		4
        /*00a0*/ 	.byte	0x04, 0x0a
        /*00a2*/ 	.short	(.L_31 - .L_30)
	.align		4
.L_30:
        /*00a4*/ 	.word	index@(.nv.constant0.triton_poi_fused__native_batch_norm_legit_no_training_relu_22)
        /*00a8*/ 	.short	0x0210
        /*00aa*/ 	.short	0x0034


	//----- nvinfo : EIATTR_SW_WAR
	.align		4
.L_31:
        /*00ac*/ 	.byte	0x04, 0x36
        /*00ae*/ 	.short	(.L_33 - .L_32)
.L_32:
        /*00b0*/ 	.word	0x00000008
.L_33:


//--------------------- .nv.callgraph             --------------------------
	.section	.nv.callgraph,"",@"SHT_CUDA_CALLGRAPH"
	.align	4
	.sectionentsize	8
	.align		4
        /*0000*/ 	.word	0x00000000
	.align		4
        /*0004*/ 	.word	0xffffffff
	.align		4
        /*0008*/ 	.word	0x00000000
	.align		4
        /*000c*/ 	.word	0xfffffffe
	.align		4
        /*0010*/ 	.word	0x00000000
	.align		4
        /*0014*/ 	.word	0xfffffffd
	.align		4
        /*0018*/ 	.word	0x00000000
	.align		4
        /*001c*/ 	.word	0xfffffffc


//--------------------- .nv.constant4             --------------------------
	.section	.nv.constant4,"a",@progbits
	.align	8
	.align		8
.nv.constant4:
        /*0000*/ 	.dword	_$_str
	.align		8
        /*0008*/ 	.dword	_$_str_$_2


//--------------------- .text.triton_poi_fused__native_batch_norm_legit_no_training_relu_22 --------------------------
	.section	.text.triton_poi_fused__native_batch_norm_legit_no_training_relu_22,"ax",@progbits
	.align	128
        .global         triton_poi_fused__native_batch_norm_legit_no_training_relu_22
        .type           triton_poi_fused__native_batch_norm_legit_no_training_relu_22,@function
        .size           triton_poi_fused__native_batch_norm_legit_no_training_relu_22,(.L_x_1 - triton_poi_fused__native_batch_norm_legit_no_training_relu_22)
        .other          triton_poi_fused__native_batch_norm_legit_no_training_relu_22,@"STO_CUDA_ENTRY STV_DEFAULT"
triton_poi_fused__native_batch_norm_legit_no_training_relu_22:
.text.triton_poi_fused__native_batch_norm_legit_no_training_relu_22:
[----:B------:R-:W0:Y:S01]  /*0000*/  LDC R1, c[0x0][0x28] ;  /* 0x00000a00ff017b82 */ /* 0x000e220000000800 */
[----:B------:R-:W1:Y:S07]  /*0010*/  S2R R0, SR_TID.X ;  /* 0x0000000000007919 */ /* 0x000e6e0000002100 */
[----:B------:R-:W2:Y:S01]  /*0020*/  LDC.64 R2, c[0x0][0x220] ;  /* 0x00008800ff027b82 */ /* 0x000ea20000000a00 */
[----:B------:R-:W-:Y:S02]  /*0030*/  CS2R R24, SRZ ;  /* 0x0000000000187805 */ /* 0x000fe4000001ff00 */
[----:B------:R-:W-:Y:S01]  /*0040*/  CS2R R26, SRZ ;  /* 0x00000000001a7805 */ /* 0x000fe2000001ff00 */
[----:B------:R-:W3:Y:S01]  /*0050*/  S2R R21, SR_CTAID.X ;  /* 0x0000000000157919 */ /* 0x000ee20000002500 */
[----:B------:R-:W-:-:S03]  /*0060*/  ULDC.64 UR4, c[0x0][0x208] ;  /* 0x0000820000047ab9 */ /* 0x000fc60000000a00 */
[----:B------:R-:W4:Y:S08]  /*0070*/  LDC.64 R22, c[0x0][0x210] ;  /* 0x00008400ff167b82 */ /* 0x000f300000000a00 */
[----:B------:R-:W5:Y:S08]  /*0080*/  LDC.64 R28, c[0x0][0x218] ;  /* 0x00008600ff1c7b82 */ /* 0x000f700000000a00 */
[----:B------:R-:W4:Y:S01]  /*0090*/  LDC.64 R14, c[0x0][0x228] ;  /* 0x00008a00ff0e7b82 */ /* 0x000f220000000a00 */
[----:B-1----:R-:W-:-:S07]  /*00a0*/  SHF.L.U32 R0, R0, 0x2, RZ ;  /* 0x0000000200007819 */ /* 0x002fce00000006ff */
[----:B------:R-:W1:Y:S01]  /*00b0*/  LDC.64 R12, c[0x0][0x230] ;  /* 0x00008c00ff0c7b82 */ /* 0x000e620000000a00 */
[----:B---3--:R-:W-:Y:S02]  /*00c0*/  SHF.R.S32.HI R4, RZ, 0x16, R21 ;  /* 0x00000016ff047819 */ /* 0x008fe40000011415 */
[----:B------:R-:W-:Y:S02]  /*00d0*/  LOP3.LUT R0, R0, 0x1fc, RZ, 0xc0, !PT ;  /* 0x000001fc00007812 */ /* 0x000fe400078ec0ff */
[----:B------:R-:W-:Y:S02]  /*00e0*/  SGXT R4, R4, 0x1 ;  /* 0x000000010404781a */ /* 0x000fe40000000200 */
[----:B------:R-:W-:-:S04]  /*00f0*/  LEA R21, R21, R0, 0x9 ;  /* 0x0000000015157211 */ /* 0x000fc800078e48ff */
[----:B------:R-:W-:Y:S02]  /*0100*/  LEA.HI R4, R4, R21, RZ, 0x7 ;  /* 0x0000001504047211 */ /* 0x000fe400078f38ff */
[----:B------:R-:W-:Y:S02]  /*0110*/  ISETP.GE.AND P0, PT, R21, 0xa200, PT ;  /* 0x0000a2001500780c */ /* 0x000fe40003f06270 */
[----:B------:R-:W-:-:S04]  /*0120*/  LOP3.LUT R0, R4, 0xffffff80, RZ, 0xc0, !PT ;  /* 0xffffff8004007812 */ /* 0x000fc800078ec0ff */
[----:B------:R-:W-:-:S05]  /*0130*/  IADD3 R0, R21, -R0, RZ ;  /* 0x8000000015007210 */ /* 0x000fca0007ffe0ff */
[----:B--2---:R-:W-:-:S05]  /*0140*/  IMAD.WIDE R2, R0, 0x4, R2 ;  /* 0x0000000400027825 */ /* 0x004fca00078e0202 */
[----:B------:R2:W3:Y:S01]  /*0150*/  @!P0 LDG.E.EL.128 R24, desc[UR4][R2.64] ;  /* 0x0000000402188981 */ /* 0x0004e2000c2e1d00 */
[----:B------:R-:W-:Y:S02]  /*0160*/  CS2R R4, SRZ ;  /* 0x0000000000047805 */ /* 0x000fe4000001ff00 */
[----:B------:R-:W-:Y:S02]  /*0170*/  CS2R R6, SRZ ;  /* 0x0000000000067805 */ /* 0x000fe4000001ff00 */
[----:B------:R-:W-:Y:S02]  /*0180*/  CS2R R8, SRZ ;  /* 0x0000000000087805 */ /* 0x000fe4000001ff00 */
[----:B------:R-:W-:Y:S01]  /*0190*/  CS2R R10, SRZ ;  /* 0x00000000000a7805 */ /* 0x000fe2000001ff00 */
[----:B----4-:R-:W-:-:S04]  /*01a0*/  IMAD.WIDE R22, R21, 0x4, R22 ;  /* 0x0000000415167825 */ /* 0x010fc800078e0216 */
[C---:B-----5:R-:W-:Y:S01]  /*01b0*/  IMAD.WIDE R28, R0.reuse, 0x4, R28 ;  /* 0x00000004001c7825 */ /* 0x060fe200078e021c */
[----:B------:R1:W4:Y:S04]  /*01c0*/  @!P0 LDG.E.128 R4, desc[UR4][R22.64] ;  /* 0x0000000416048981 */ /* 0x000328000c1e1d00 */
[----:B------:R-:W4:Y:S01]  /*01d0*/  @!P0 LDG.E.EL.128 R8, desc[UR4][R28.64] ;  /* 0x000000041c088981 */ /* 0x000f22000c2e1d00 */
[C---:B0-2---:R-:W-:Y:S01]  /*01e0*/  IMAD.WIDE R2, R0.reuse, 0x4, R14 ;  /* 0x0000000400027825 */ /* 0x045fe200078e020e */
[----:B------:R-:W-:Y:S02]  /*01f0*/  CS2R R14, SRZ ;  /* 0x00000000000e7805 */ /* 0x000fe4000001ff00 */
[----:B------:R-:W-:Y:S02]  /*0200*/  CS2R R16, SRZ ;  /* 0x0000000000107805 */ /* 0x000fe4000001ff00 */
[----:B------:R-:W-:Y:S01]  /*0210*/  CS2R R18, SRZ ;  /* 0x0000000000127805 */ /* 0x000fe2000001ff00 */
[----:B-1----:R-:W-:Y:S01]  /*0220*/  IMAD.WIDE R22, R0, 0x4, R12 ;  /* 0x0000000400167825 */ /* 0x002fe200078e020c */
[----:B------:R-:W-:-:S04]  /*0230*/  CS2R R12, SRZ ;  /* 0x00000000000c7805 */ /* 0x000fc8000001ff00 */
[----:B------:R0:W2:Y:S04]  /*0240*/  @!P0 LDG.E.EL.128 R16, desc[UR4][R22.64] ;  /* 0x0000000416108981 */ /* 0x0000a8000c2e1d00 */
[----:B------:R1:W2:Y:S01]  /*0250*/  @!P0 LDG.E.EL.128 R12, desc[UR4][R2.64] ;  /* 0x00000004020c8981 */ /* 0x0002a2000c2e1d00 */
[----:B0-----:R-:W-:Y:S01]  /*0260*/  HFMA2.MMA R22, -RZ, RZ, 1.625, 0 ;  /* 0x3e800000ff167435 */ /* 0x001fe200000001ff */
[----:B-1----:R-:W0:Y:S02]  /*0270*/  LDC.64 R2, c[0x0][0x238] ;  /* 0x00008e00ff027b82 */ /* 0x002e240000000a00 */
[----:B0-----:R-:W-:-:S04]  /*0280*/  IMAD.WIDE R2, R21, 0x4, R2 ;  /* 0x0000000415027825 */ /* 0x001fc800078e0202 */
[----:B---3--:R-:W-:Y:S01]  /*0290*/  FADD R25, R25, 9.9999997473787516356e-06 ;  /* 0x3727c5ac19197421 */ /* 0x008fe20000000000 */
[----:B------:R-:W-:-:S03]  /*02a0*/  FADD R26, R26, 9.9999997473787516356e-06 ;  /* 0x3727c5ac1a1a7421 */ /* 0x000fc60000000000 */
[----:B------:R-:W0:Y:S01]  /*02b0*/  MUFU.SQRT R28, R25 ;  /* 0x00000019001c7308 */ /* 0x000e220000002000 */
[----:B------:R-:W-:Y:S01]  /*02c0*/  FADD R24, R24, 9.9999997473787516356e-06 ;  /* 0x3727c5ac18187421 */ /* 0x000fe20000000000 */
[----:B------:R-:W-:-:S06]  /*02d0*/  FADD R27, R27, 9.9999997473787516356e-06 ;  /* 0x3727c5ac1b1b7421 */ /* 0x000fcc0000000000 */
[----:B------:R-:W1:Y:S08]  /*02e0*/  MUFU.SQRT R26, R26 ;  /* 0x0000001a001a7308 */ /* 0x000e700000002000 */
[----:B------:R-:W3:Y:S01]  /*02f0*/  MUFU.SQRT R23, R24 ;  /* 0x0000001800177308 */ /* 0x000ee20000002000 */
[----:B0-----:R-:W-:-:S07]  /*0300*/  FSETP.GT.AND P6, PT, R28, 8.50705917302346158658e+37, PT ;  /* 0x7e8000001c00780b */ /* 0x001fce0003fc4000 */
[----:B------:R-:W0:Y:S01]  /*0310*/  MUFU.SQRT R29, R27 ;  /* 0x0000001b001d7308 */ /* 0x000e220000002000 */
[----:B-1----:R-:W-:Y:S02]  /*0320*/  FSETP.GT.AND P2, PT, R26, 8.50705917302346158658e+37, PT ;  /* 0x7e8000001a00780b */ /* 0x002fe40003f44000 */
[----:B------:R-:W-:Y:S02]  /*0330*/  FSETP.GEU.AND P4, PT, R28, 1.175494350822287508e-38, PT ;  /* 0x008000001c00780b */ /* 0x000fe40003f8e000 */
[----:B------:R-:W-:Y:S01]  /*0340*/  FSEL R0, R22, 1, P6 ;  /* 0x3f80000016007808 */ /* 0x000fe20003000000 */
[----:B------:R-:W-:Y:S01]  /*0350*/  @P6 FMUL R28, R28, 0.25 ;  /* 0x3e8000001c1c6820 */ /* 0x000fe20000400000 */
[C---:B---3--:R-:W-:Y:S02]  /*0360*/  FSETP.GT.AND P1, PT, R23.reuse, 8.50705917302346158658e+37, PT ;  /* 0x7e8000001700780b */ /* 0x048fe40003f24000 */
[----:B------:R-:W-:Y:S02]  /*0370*/  FSETP.GEU.AND P3, PT, R23, 1.175494350822287508e-38, PT ;  /* 0x008000001700780b */ /* 0x000fe40003f6e000 */
[----:B------:R-:W-:-:S02]  /*0380*/  FSETP.GEU.AND P5, PT, R26, 1.175494350822287508e-38, PT ;  /* 0x008000001a00780b */ /* 0x000fc40003fae000 */
[C---:B0-----:R-:W-:Y:S01]  /*0390*/  FSETP.GT.AND P6, PT, R29.reuse, 8.50705917302346158658e+37, PT ;  /* 0x7e8000001d00780b */ /* 0x041fe20003fc4000 */
[----:B------:R-:W-:Y:S01]  /*03a0*/  @P2 FMUL R26, R26, 0.25 ;  /* 0x3e8000001a1a2820 */ /* 0x000fe20000400000 */
[----:B------:R-:W-:Y:S02]  /*03b0*/  FSEL R20, R22, 1, P2 ;  /* 0x3f80000016147808 */ /* 0x000fe40001000000 */
[----:B------:R-:W-:-:S03]  /*03c0*/  FSETP.GEU.AND P2, PT, R29, 1.175494350822287508e-38, PT ;  /* 0x008000001d00780b */ /* 0x000fc60003f4e000 */
[----:B------:R-:W-:Y:S01]  /*03d0*/  @P1 FMUL R23, R23, 0.25 ;  /* 0x3e80000017171820 */ /* 0x000fe20000400000 */
[----:B------:R-:W-:-:S03]  /*03e0*/  @!P4 FMUL R28, R28, 16777216 ;  /* 0x4b8000001c1cc820 */ /* 0x000fc60000400000 */
[----:B------:R-:W-:Y:S02]  /*03f0*/  @!P3 FMUL R23, R23, 16777216 ;  /* 0x4b8000001717b820 */ /* 0x000fe40000400000 */
[----:B------:R-:W-:Y:S01]  /*0400*/  @P6 FMUL R29, R29, 0.25 ;  /* 0x3e8000001d1d6820 */ /* 0x000fe20000400000 */
[----:B------:R-:W-:-:S03]  /*0410*/  @!P5 FMUL R26, R26, 16777216 ;  /* 0x4b8000001a1ad820 */ /* 0x000fc60000400000 */
[----:B------:R-:W-:Y:S01]  /*0420*/  @!P2 FMUL R29, R29, 16777216 ;  /* 0x4b8000001d1da820 */ /* 0x000fe20000400000 */
[----:B------:R-:W-:Y:S01]  /*0430*/  MUFU.RCP R23, R23 ;  /* 0x0000001700177308 */ /* 0x000fe20000001000 */
[----:B----4-:R-:W-:Y:S01]  /*0440*/  FADD R5, -R9, R5 ;  /* 0x0000000509057221 */ /* 0x010fe20000000100 */
[----:B------:R-:W-:-:S06]  /*0450*/  FSEL R9, R22, 1, P6 ;  /* 0x3f80000016097808 */ /* 0x000fcc0003000000 */
[----:B------:R-:W-:Y:S01]  /*0460*/  MUFU.RCP R25, R26 ;  /* 0x0000001a00197308 */ /* 0x000fe20000001000 */
[----:B------:R-:W-:-:S07]  /*0470*/  FSEL R22, R22, 1, P1 ;  /* 0x3f80000016167808 */ /* 0x000fce0000800000 */
[----:B------:R-:W0:Y:S08]  /*0480*/  MUFU.RCP R24, R29 ;  /* 0x0000001d00187308 */ /* 0x000e300000001000 */
[----:B------:R-:W1:Y:S01]  /*0490*/  MUFU.RCP R27, R28 ;  /* 0x0000001c001b7308 */ /* 0x000e620000001000 */
[----:B------:R-:W-:Y:S01]  /*04a0*/  @!P2 FMUL R9, R9, 16777216 ;  /* 0x4b8000000909a820 */ /* 0x000fe20000400000 */
[----:B------:R-:W-:Y:S01]  /*04b0*/  @!P5 FMUL R20, R20, 16777216 ;  /* 0x4b8000001414d820 */ /* 0x000fe20000400000 */
[----:B------:R-:W-:Y:S01]  /*04c0*/  @!P4 FMUL R0, R0, 16777216 ;  /* 0x4b8000000000c820 */ /* 0x000fe20000400000 */
[----:B------:R-:W-:Y:S01]  /*04d0*/  @!P3 FMUL R22, R22, 16777216 ;  /* 0x4b8000001616b820 */ /* 0x000fe20000400000 */
[----:B------:R-:W-:Y:S01]  /*04e0*/  FADD R4, -R8, R4 ;  /* 0x0000000408047221 */ /* 0x000fe20000000100 */
[----:B------:R-:W-:Y:S01]  /*04f0*/  FADD R6, -R10, R6 ;  /* 0x000000060a067221 */ /* 0x000fe20000000100 */
[----:B------:R-:W-:Y:S01]  /*0500*/  FADD R7, -R11, R7 ;  /* 0x000000070b077221 */ /* 0x000fe20000000100 */
[----:B0-----:R-:W-:Y:S01]  /*0510*/  FMUL R24, R24, R9 ;  /* 0x0000000918187220 */ /* 0x001fe20000400000 */
[----:B------:R-:W-:Y:S01]  /*0520*/  FMUL R25, R25, R20 ;  /* 0x0000001419197220 */ /* 0x000fe20000400000 */
[----:B------:R-:W-:Y:S01]  /*0530*/  FMUL R23, R23, R22 ;  /* 0x0000001617177220 */ /* 0x000fe20000400000 */
[----:B-1----:R-:W-:Y:S01]  /*0540*/  FMUL R0, R27, R0 ;  /* 0x000000001b007220 */ /* 0x002fe20000400000 */
[----:B------:R-:W-:Y:S01]  /*0550*/  FMUL R24, R24, R7 ;  /* 0x0000000718187220 */ /* 0x000fe20000400000 */
[----:B------:R-:W-:Y:S01]  /*0560*/  FMUL R25, R25, R6 ;  /* 0x0000000619197220 */ /* 0x000fe20000400000 */
[----:B------:R-:W-:Y:S01]  /*0570*/  FMUL R23, R23, R4 ;  /* 0x0000000417177220 */ /* 0x000fe20000400000 */
[----:B------:R-:W-:Y:S01]  /*0580*/  FMUL R0, R0, R5 ;  /* 0x0000000500007220 */ /* 0x000fe20000400000 */
[----:B--2---:R-:W-:Y:S01]  /*0590*/  FFMA R15, R24, R15, R19 ;  /* 0x0000000f180f7223 */ /* 0x004fe20000000013 */
[----:B------:R-:W-:Y:S01]  /*05a0*/  FFMA R14, R25, R14, R18 ;  /* 0x0000000e190e7223 */ /* 0x000fe20000000012 */
[----:B------:R-:W-:Y:S01]  /*05b0*/  FFMA R12, R23, R12, R16 ;  /* 0x0000000c170c7223 */ /* 0x000fe20000000010 */
[----:B------:R-:W-:-:S02]  /*05c0*/  FFMA R0, R0, R13, R17 ;  /* 0x0000000d00007223 */ /* 0x000fc40000000011 */
[C---:B------:R-:W-:Y:S02]  /*05d0*/  FSETP.GEU.AND P1, PT, R15.reuse, RZ, PT ;  /* 0x000000ff0f00720b */ /* 0x040fe40003f2e000 */
[----:B------:R-:W-:Y:S02]  /*05e0*/  FSETP.GEU.AND P2, PT, R14, RZ, PT ;  /* 0x000000ff0e00720b */ /* 0x000fe40003f4e000 */
[----:B------:R-:W-:Y:S02]  /*05f0*/  FSETP.GEU.AND P3, PT, R0, RZ, PT ;  /* 0x000000ff0000720b */ /* 0x000fe40003f6e000 */
[----:B------:R-:W-:Y:S02]  /*0600*/  FSETP.GEU.AND P4, PT, R12, RZ, PT ;  /* 0x000000ff0c00720b */ /* 0x000fe40003f8e000 */
[----:B------:R-:W-:Y:S02]  /*0610*/  SEL R15, R15, RZ, P1 ;  /* 0x000000ff0f0f7207 */ /* 0x000fe40000800000 */
[----:B------:R-:W-:-:S02]  /*0620*/  SEL R14, R14, RZ, P2 ;  /* 0x000000ff0e0e7207 */ /* 0x000fc40001000000 */
[----:B------:R-:W-:Y:S02]  /*0630*/  SEL R13, R0, RZ, P3 ;  /* 0x000000ff000d7207 */ /* 0x000fe40001800000 */
[----:B------:R-:W-:Y:S01]  /*0640*/  SEL R12, R12, RZ, P4 ;  /* 0x000000ff0c0c7207 */ /* 0x000fe20002000000 */
[----:B------:R-:W-:Y:S06]  /*0650*/  @P0 EXIT ;  /* 0x000000000000094d */ /* 0x000fec0003800000 */
[----:B------:R-:W-:Y:S01]  /*0660*/  STG.E.128 desc[UR4][R2.64], R12 ;  /* 0x0000000c02007986 */ /* 0x000fe2000c101d04 */
[----:B------:R-:W-:Y:S05]  /*0670*/  EXIT ;  /* 0x000000000000794d */ /* 0x000fea0003800000 */
.L_x_0:
[----:B------:R-:W-:-:S00]  /*0680*/  BRA `(.L_x_0) ;  /* 0xfffffffc00fc7947 */ /* 0x000fc0000383ffff */
[----:B------:R-:W-:-:S00]  /*0690*/  NOP ;  /* 0x0000000000007918 */ /* 0x000fc00000000000 */
        /* <DEDUP_REMOVED lines=14> */
.L_x_1:


//--------------------- .nv.global.init           --------------------------
	.section	.nv.global.init,"aw",@progbits
.nv.global.init:
	.type		_$_str,@object
	.size		_$_str,(_$_str_$_2 - _$_str)
_$_str:
        /*0000*/ 	.byte	0x5f, 0x5f, 0x43, 0x55, 0x44, 0x41, 0x5f, 0x46, 0x54, 0x5a, 0x00
	.type		_$_str_$_2,@object
	.size		_$_str_$_2,(.L_1 - _$_str_$_2)
_$_str_$_2:
        /*000b*/ 	.byte	0x5f, 0x5f, 0x43, 0x55, 0x44, 0x41, 0x5f, 0x50, 0x52, 0x45, 0x43, 0x5f, 0x53, 0x51, 0x52, 0x54
        /*001b*/ 	.byte	0x00
.L_1:


//--------------------- .nv.constant0.triton_poi_fused__native_batch_norm_legit_no_training_relu_22 --------------------------
	.section	.nv.constant0.triton_poi_fused__native_batch_norm_legit_no_training_relu_22,"a",@progbits
	.sectionflags	@""
	.align	4
.nv.constant0.triton_poi_fused__native_batch_norm_legit_no_training_relu_22:
	.zero		580
